//
// Generated by NVIDIA NVVM Compiler
//
// Compiler Build ID: CL-36424714
// Cuda compilation tools, release 13.0, V13.0.88
// Based on NVVM 20.0.0
//

.version 9.0
.target sm_100
.address_size 64

	// .globl	find_roots

.visible .entry find_roots(
	.param .u64 .ptr .align 1 find_roots_param_0
)
{
	.reg .pred 	%p<3>;
	.reg .b32 	%r<10>;
	.reg .b64 	%rd<9>;

	ld.param.u64 	%rd3, [find_roots_param_0];
	cvta.to.global.u64 	%rd1, %rd3;
	mov.u32 	%r4, %ctaid.x;
	mov.u32 	%r5, %ntid.x;
	mov.u32 	%r6, %tid.x;
	mad.lo.s32 	%r7, %r4, %r5, %r6;
	mul.wide.s32 	%rd4, %r7, 4;
	add.s64 	%rd2, %rd1, %rd4;
	ld.global.u32 	%r8, [%rd2];
	mul.wide.s32 	%rd5, %r8, 4;
	add.s64 	%rd6, %rd1, %rd5;
	ld.global.u32 	%r9, [%rd6];
	setp.eq.s32 	%p1, %r8, %r9;
	@%p1 bra 	$L__BB0_2;
$L__BB0_1:
	st.global.u32 	[%rd2], %r9;
	mul.wide.s32 	%rd7, %r9, 4;
	add.s64 	%rd8, %rd1, %rd7;
	ld.global.u32 	%r3, [%rd8];
	setp.ne.s32 	%p2, %r9, %r3;
	mov.u32 	%r9, %r3;
	@%p2 bra 	$L__BB0_1;
$L__BB0_2:
	ret;

}


// ===== COMPILED SASS (sm_100) =====

	.target	sm_100

	.elftype	@"ET_EXEC"


//--------------------- .note.nv.tkinfo           --------------------------
	.section	.note.nv.tkinfo,"",@"SHT_NOTE"
	.sectionflags	@"SHF_NOTE_NV_TKINFO"
	.tkinfo
        /*0018*/ 	.word	0x00000002
        /*0030*/ 	.string	""
        /*0030*/ 	.string	"ptxas"
        /*0030*/ 	.string	"Cuda compilation tools, release 13.0, V13.0.88"
        /*0030*/ 	.string	"Build cuda_13.0.r13.0/compiler.36424714_0"
        /*0030*/ 	.string	"-arch sm_100 -m 64 "



//--------------------- .note.nv.cuinfo           --------------------------
	.section	.note.nv.cuinfo,"",@"SHT_NOTE"
	.sectionflags	@"SHF_NOTE_NV_CUINFO"
        /*0018*/ 	.short	0x0002
        /*001a*/ 	.short	0x0064
        /*001c*/ 	.short	0x0082
	.zero		2


//--------------------- .nv.info                  --------------------------
	.section	.nv.info,"",@"SHT_CUDA_INFO"
	.align	4


	//----- nvinfo : EIATTR_REGCOUNT
	.align		4
        /*0000*/ 	.byte	0x04, 0x2f
        /*0002*/ 	.short	(.L_1 - .L_0)
	.align		4
.L_0:
        /*0004*/ 	.word	index@(find_roots)
        /*0008*/ 	.word	0x0000000c


	//----- nvinfo : EIATTR_FRAME_SIZE
	.align		4
.L_1:
        /*000c*/ 	.byte	0x04, 0x11
        /*000e*/ 	.short	(.L_3 - .L_2)
	.align		4
.L_2:
        /*0010*/ 	.word	index@(find_roots)
        /*0014*/ 	.word	0x00000000


	//----- nvinfo : EIATTR_MIN_STACK_SIZE
	.align		4
.L_3:
        /*0018*/ 	.byte	0x04, 0x12
        /*001a*/ 	.short	(.L_5 - .L_4)
	.align		4
.L_4:
        /*001c*/ 	.word	index@(find_roots)
        /*0020*/ 	.word	0x00000000
.L_5:


//--------------------- .nv.compat                --------------------------
	.section	.nv.compat,"",@"SHT_CUDA_COMPAT_INFO"
	.align	4
        /*0000*/ 	.byte	0x02, 0x09, 0x00, 0x00, 0x02, 0x02, 0x01, 0x00, 0x02, 0x05, 0x05, 0x00, 0x03, 0x07, 0x01, 0x01
        /*0010*/ 	.byte	0x02, 0x03, 0x00, 0x00, 0x02, 0x06, 0x01, 0x00, 0x04, 0x0b, 0x08, 0x00, 0x09, 0x00, 0x00, 0x00
        /*0020*/ 	.byte	0x00, 0x00, 0x00, 0x00


//--------------------- .nv.info.find_roots       --------------------------
	.section	.nv.info.find_roots,"",@"SHT_CUDA_INFO"
	.sectionflags	@""
	.align	4


	//----- nvinfo : EIATTR_CUDA_API_VERSION
	.align		4
        /*0000*/ 	.byte	0x04, 0x37
        /*0002*/ 	.short	(.L_7 - .L_6)
.L_6:
        /*0004*/ 	.word	0x00000082


	//----- nvinfo : EIATTR_KPARAM_INFO
	.align		4
.L_7:
        /*0008*/ 	.byte	0x04, 0x17
        /*000a*/ 	.short	(.L_9 - .L_8)
.L_8:
        /*000c*/ 	.word	0x00000000
        /*0010*/ 	.short	0x0000
        /*0012*/ 	.short	0x0000
        /*0014*/ 	.byte	0x00, 0xf5, 0x21, 0x00


	//----- nvinfo : EIATTR_SPARSE_MMA_MASK
	.align		4
.L_9:
        /*0018*/ 	.byte	0x03, 0x50
        /*001a*/ 	.short	0x0000


	//----- nvinfo : EIATTR_MAXREG_COUNT
	.align		4
        /*001c*/ 	.byte	0x03, 0x1b
        /*001e*/ 	.short	0x00ff


	//----- nvinfo : EIATTR_MERCURY_ISA_VERSION
	.align		4
        /*0020*/ 	.byte	0x03, 0x5f
        /*0022*/ 	.short	0x0101


	//----- nvinfo : EIATTR_VRC_CTA_INIT_COUNT
	.align		4
        /*0024*/ 	.byte	0x02, 0x4a
	.zero		1
	.zero		1


	//----- nvinfo : EIATTR_EXIT_INSTR_OFFSETS
	.align		4
        /*0028*/ 	.byte	0x04, 0x1c
        /*002a*/ 	.short	(.L_11 - .L_10)


	//   ....[0]....
.L_10:
        /*002c*/ 	.word	0x000000c0


	//   ....[1]....
        /*0030*/ 	.word	0x00000140


	//----- nvinfo : EIATTR_CRS_STACK_SIZE
	.align		4
.L_11:
        /*0034*/ 	.byte	0x04, 0x1e
        /*0036*/ 	.short	(.L_13 - .L_12)
.L_12:
        /*0038*/ 	.word	0x00000000


	//----- nvinfo : EIATTR_CBANK_PARAM_SIZE
	.align		4
.L_13:
        /*003c*/ 	.byte	0x03, 0x19
        /*003e*/ 	.short	0x0008


	//----- nvinfo : EIATTR_PARAM_CBANK
	.align		4
        /*0040*/ 	.byte	0x04, 0x0a
        /*0042*/ 	.short	(.L_15 - .L_14)
	.align		4
.L_14:
        /*0044*/ 	.word	index@(.nv.constant0.find_roots)
        /*0048*/ 	.short	0x0380
        /*004a*/ 	.short	0x0008


	//----- nvinfo : EIATTR_SW_WAR
	.align		4
.L_15:
        /*004c*/ 	.byte	0x04, 0x36
        /*004e*/ 	.short	(.L_17 - .L_16)
.L_16:
        /*0050*/ 	.word	0x00000008
.L_17:


//--------------------- .nv.callgraph             --------------------------
	.section	.nv.callgraph,"",@"SHT_CUDA_CALLGRAPH"
	.align	4
	.sectionentsize	8
	.align		4
        /*0000*/ 	.word	0x00000000
	.align		4
        /*0004*/ 	.word	0xffffffff
	.align		4
        /*0008*/ 	.word	0x00000000
	.align		4
        /*000c*/ 	.word	0xfffffffe
	.align		4
        /*0010*/ 	.word	0x00000000
	.align		4
        /*0014*/ 	.word	0xfffffffd
	.align		4
        /*0018*/ 	.word	0x00000000
	.align		4
        /*001c*/ 	.word	0xfffffffc


//--------------------- .text.find_roots          --------------------------
	.section	.text.find_roots,"ax",@progbits
	.align	128
        .global         find_roots
        .type           find_roots,@function
        .size           find_roots,(.L_x_2 - find_roots)
        .other          find_roots,@"STO_CUDA_ENTRY STV_DEFAULT"
find_roots:
.text.find_roots:
[----:B------:R-:W-:Y:S01]  /*0000*/  LDC R1, c[0x0][0x37c] ;  /* 0x0000df00ff017b82 */ /* 0x000fe20000000800 */
[----:B------:R-:W0:Y:S07]  /*0010*/  S2R R0, SR_TID.X ;  /* 0x0000000000007919 */ /* 0x000e2e0000002100 */
[----:B------:R-:W0:Y:S01]  /*0020*/  S2UR UR6, SR_CTAID.X ;  /* 0x00000000000679c3 */ /* 0x000e220000002500 */
[----:B------:R-:W1:Y:S07]  /*0030*/  LDCU.64 UR4, c[0x0][0x358] ;  /* 0x00006b00ff0477ac */ /* 0x000e6e0008000a00 */
[----:B------:R-:W0:Y:S08]  /*0040*/  LDC R3, c[0x0][0x360] ;  /* 0x0000d800ff037b82 */ /* 0x000e300000000800 */
[----:B------:R-:W2:Y:S01]  /*0050*/  LDC.64 R6, c[0x0][0x380] ;  /* 0x0000e000ff067b82 */ /* 0x000ea20000000a00 */
[----:B0-----:R-:W-:-:S04]  /*0060*/  IMAD R3, R3, UR6, R0 ;  /* 0x0000000603037c24 */ /* 0x001fc8000f8e0200 */
[----:B--2---:R-:W-:-:S05]  /*0070*/  IMAD.WIDE R2, R3, 0x4, R6 ;  /* 0x0000000403027825 */ /* 0x004fca00078e0206 */
[----:B-1----:R-:W2:Y:S02]  /*0080*/  LDG.E R9, desc[UR4][R2.64] ;  /* 0x0000000402097981 */ /* 0x002ea4000c1e1900 */
[----:B--2---:R-:W-:-:S06]  /*0090*/  IMAD.WIDE R4, R9, 0x4, R6 ;  /* 0x0000000409047825 */ /* 0x004fcc00078e0206 */
[----:B------:R-:W2:Y:S02]  /*00a0*/  LDG.E R4, desc[UR4][R4.64] ;  /* 0x0000000404047981 */ /* 0x000ea4000c1e1900 */
[----:B--2---:R-:W-:-:S13]  /*00b0*/  ISETP.NE.AND P0, PT, R9, R4, PT ;  /* 0x000000040900720c */ /* 0x004fda0003f05270 */
[----:B------:R-:W-:Y:S05]  /*00c0*/  @!P0 EXIT ;  /* 0x000000000000894d */ /* 0x000fea0003800000 */
[----:B------:R-:W-:-:S07]  /*00d0*/  MOV R9, R4 ;  /* 0x0000000400097202 */ /* 0x000fce0000000f00 */
.L_x_0:
[C---:B------:R-:W-:Y:S01]  /*00e0*/  IMAD.WIDE R4, R9.reuse, 0x4, R6 ;  /* 0x0000000409047825 */ /* 0x040fe200078e0206 */
[----:B------:R0:W-:Y:S05]  /*00f0*/  STG.E desc[UR4][R2.64], R9 ;  /* 0x0000000902007986 */ /* 0x0001ea000c101904 */
[----:B------:R-:W2:Y:S02]  /*0100*/  LDG.E R4, desc[UR4][R4.64] ;  /* 0x0000000404047981 */ /* 0x000ea4000c1e1900 */
[-C--:B--2---:R-:W-:Y:S02]  /*0110*/  ISETP.NE.AND P0, PT, R9, R4.reuse, PT ;  /* 0x000000040900720c */ /* 0x084fe40003f05270 */
[----:B0-----:R-:W-:-:S11]  /*0120*/  MOV R9, R4 ;  /* 0x0000000400097202 */ /* 0x001fd60000000f00 */
[----:B------:R-:W-:Y:S05]  /*0130*/  @P0 BRA `(.L_x_0) ;  /* 0xfffffffc00e80947 */ /* 0x000fea000383ffff */
[----:B------:R-:W-:Y:S05]  /*0140*/  EXIT ;  /* 0x000000000000794d */ /* 0x000fea0003800000 */
.L_x_1:
[----:B------:R-:W-:-:S00]  /*0150*/  BRA `(.L_x_1) ;  /* 0xfffffffc00fc7947 */ /* 0x000fc0000383ffff */
[----:B------:R-:W-:-:S00]  /*0160*/  NOP ;  /* 0x0000000000007918 */ /* 0x000fc00000000000 */
        /* <DEDUP_REMOVED lines=9> */
.L_x_2:


//--------------------- .nv.shared.reserved.0     --------------------------
	.section	.nv.shared.reserved.0,"aw",@nobits
	.weak		__nv_reservedSMEM_offset_0_alias
	.size		__nv_reservedSMEM_offset_0_alias, 0, 64
	.other		__nv_reservedSMEM_offset_0_alias,@"STO_CUDA_RESERVED_SHARED STV_DEFAULT"
__nv_reservedSMEM_offset_0_alias:
	.zero		0
	.zero		64


//--------------------- .nv.constant0.find_roots  --------------------------
	.section	.nv.constant0.find_roots,"a",@progbits
	.sectionflags	@""
	.align	4
.nv.constant0.find_roots:
	.zero		904


//--------------------- SYMBOLS --------------------------

	.type		.nv.reservedSmem.offset0,@object
	.size		.nv.reservedSmem.offset0,0x4
